//
// Generated by NVIDIA NVVM Compiler
//
// Compiler Build ID: CL-36424714
// Cuda compilation tools, release 13.0, V13.0.88
// Based on NVVM 20.0.0
//

.version 9.0
.target sm_100
.address_size 64

	// .globl	_Z13testKernelPtrPKiS0_i

.visible .entry _Z13testKernelPtrPKiS0_i(
	.param .u64 .ptr .align 1 _Z13testKernelPtrPKiS0_i_param_0,
	.param .u64 .ptr .align 1 _Z13testKernelPtrPKiS0_i_param_1,
	.param .u32 _Z13testKernelPtrPKiS0_i_param_2
)
{


	ret;

}
	// .globl	_Z10testKerneliii
.visible .entry _Z10testKerneliii(
	.param .u32 _Z10testKerneliii_param_0,
	.param .u32 _Z10testKerneliii_param_1,
	.param .u32 _Z10testKerneliii_param_2
)
{


	ret;

}


// ===== COMPILED SASS (sm_100) =====

	.target	sm_100

	.elftype	@"ET_EXEC"


//--------------------- .note.nv.tkinfo           --------------------------
	.section	.note.nv.tkinfo,"",@"SHT_NOTE"
	.sectionflags	@"SHF_NOTE_NV_TKINFO"
	.tkinfo
        /*0018*/ 	.word	0x00000002
        /*0030*/ 	.string	""
        /*0030*/ 	.string	"ptxas"
        /*0030*/ 	.string	"Cuda compilation tools, release 13.0, V13.0.88"
        /*0030*/ 	.string	"Build cuda_13.0.r13.0/compiler.36424714_0"
        /*0030*/ 	.string	"-arch sm_100 -m 64 "



//--------------------- .note.nv.cuinfo           --------------------------
	.section	.note.nv.cuinfo,"",@"SHT_NOTE"
	.sectionflags	@"SHF_NOTE_NV_CUINFO"
        /*0018*/ 	.short	0x0002
        /*001a*/ 	.short	0x0064
        /*001c*/ 	.short	0x0082
	.zero		2


//--------------------- .nv.info                  --------------------------
	.section	.nv.info,"",@"SHT_CUDA_INFO"
	.align	4


	//----- nvinfo : EIATTR_REGCOUNT
	.align		4
        /*0000*/ 	.byte	0x04, 0x2f
        /*0002*/ 	.short	(.L_1 - .L_0)
	.align		4
.L_0:
        /*0004*/ 	.word	index@(_Z13testKernelPtrPKiS0_i)
        /*0008*/ 	.word	0x00000004


	//----- nvinfo : EIATTR_FRAME_SIZE
	.align		4
.L_1:
        /*000c*/ 	.byte	0x04, 0x11
        /*000e*/ 	.short	(.L_3 - .L_2)
	.align		4
.L_2:
        /*0010*/ 	.word	index@(_Z13testKernelPtrPKiS0_i)
        /*0014*/ 	.word	0x00000000


	//----- nvinfo : EIATTR_REGCOUNT
	.align		4
.L_3:
        /*0018*/ 	.byte	0x04, 0x2f
        /*001a*/ 	.short	(.L_5 - .L_4)
	.align		4
.L_4:
        /*001c*/ 	.word	index@(_Z10testKerneliii)
        /*0020*/ 	.word	0x00000004


	//----- nvinfo : EIATTR_FRAME_SIZE
	.align		4
.L_5:
        /*0024*/ 	.byte	0x04, 0x11
        /*0026*/ 	.short	(.L_7 - .L_6)
	.align		4
.L_6:
        /*0028*/ 	.word	index@(_Z10testKerneliii)
        /*002c*/ 	.word	0x00000000


	//----- nvinfo : EIATTR_MIN_STACK_SIZE
	.align		4
.L_7:
        /*0030*/ 	.byte	0x04, 0x12
        /*0032*/ 	.short	(.L_9 - .L_8)
	.align		4
.L_8:
        /*0034*/ 	.word	index@(_Z10testKerneliii)
        /*0038*/ 	.word	0x00000000


	//----- nvinfo : EIATTR_MIN_STACK_SIZE
	.align		4
.L_9:
        /*003c*/ 	.byte	0x04, 0x12
        /*003e*/ 	.short	(.L_11 - .L_10)
	.align		4
.L_10:
        /*0040*/ 	.word	index@(_Z13testKernelPtrPKiS0_i)
        /*0044*/ 	.word	0x00000000
.L_11:


//--------------------- .nv.compat                --------------------------
	.section	.nv.compat,"",@"SHT_CUDA_COMPAT_INFO"
	.align	4
        /*0000*/ 	.byte	0x02, 0x09, 0x00, 0x00, 0x02, 0x02, 0x01, 0x00, 0x02, 0x05, 0x05, 0x00, 0x03, 0x07, 0x01, 0x01
        /*0010*/ 	.byte	0x02, 0x03, 0x00, 0x00, 0x02, 0x06, 0x01, 0x00, 0x04, 0x0b, 0x08, 0x00, 0x09, 0x00, 0x00, 0x00
        /*0020*/ 	.byte	0x00, 0x00, 0x00, 0x00


//--------------------- .nv.info._Z10testKerneliii --------------------------
	.section	.nv.info._Z10testKerneliii,"",@"SHT_CUDA_INFO"
	.sectionflags	@""
	.align	4


	//----- nvinfo : EIATTR_CUDA_API_VERSION
	.align		4
        /*0000*/ 	.byte	0x04, 0x37
        /*0002*/ 	.short	(.L_13 - .L_12)
.L_12:
        /*0004*/ 	.word	0x00000082


	//----- nvinfo : EIATTR_KPARAM_INFO
	.align		4
.L_13:
        /*0008*/ 	.byte	0x04, 0x17
        /*000a*/ 	.short	(.L_15 - .L_14)
.L_14:
        /*000c*/ 	.word	0x00000000
        /*0010*/ 	.short	0x0002
        /*0012*/ 	.short	0x0008
        /*0014*/ 	.byte	0x00, 0xf0, 0x11, 0x00


	//----- nvinfo : EIATTR_KPARAM_INFO
	.align		4
.L_15:
        /*0018*/ 	.byte	0x04, 0x17
        /*001a*/ 	.short	(.L_17 - .L_16)
.L_16:
        /*001c*/ 	.word	0x00000000
        /*0020*/ 	.short	0x0001
        /*0022*/ 	.short	0x0004
        /*0024*/ 	.byte	0x00, 0xf0, 0x11, 0x00


	//----- nvinfo : EIATTR_KPARAM_INFO
	.align		4
.L_17:
        /*0028*/ 	.byte	0x04, 0x17
        /*002a*/ 	.short	(.L_19 - .L_18)
.L_18:
        /*002c*/ 	.word	0x00000000
        /*0030*/ 	.short	0x0000
        /*0032*/ 	.short	0x0000
        /*0034*/ 	.byte	0x00, 0xf0, 0x11, 0x00


	//----- nvinfo : EIATTR_SPARSE_MMA_MASK
	.align		4
.L_19:
        /*0038*/ 	.byte	0x03, 0x50
        /*003a*/ 	.short	0x0000


	//----- nvinfo : EIATTR_MAXREG_COUNT
	.align		4
        /*003c*/ 	.byte	0x03, 0x1b
        /*003e*/ 	.short	0x00ff


	//----- nvinfo : EIATTR_MERCURY_ISA_VERSION
	.align		4
        /*0040*/ 	.byte	0x03, 0x5f
        /*0042*/ 	.short	0x0101


	//----- nvinfo : EIATTR_VRC_CTA_INIT_COUNT
	.align		4
        /*0044*/ 	.byte	0x02, 0x4a
	.zero		1
	.zero		1


	//----- nvinfo : EIATTR_EXIT_INSTR_OFFSETS
	.align		4
        /*0048*/ 	.byte	0x04, 0x1c
        /*004a*/ 	.short	(.L_21 - .L_20)


	//   ....[0]....
.L_20:
        /*004c*/ 	.word	0x00000010


	//----- nvinfo : EIATTR_CBANK_PARAM_SIZE
	.align		4
.L_21:
        /*0050*/ 	.byte	0x03, 0x19
        /*0052*/ 	.short	0x000c


	//----- nvinfo : EIATTR_PARAM_CBANK
	.align		4
        /*0054*/ 	.byte	0x04, 0x0a
        /*0056*/ 	.short	(.L_23 - .L_22)
	.align		4
.L_22:
        /*0058*/ 	.word	index@(.nv.constant0._Z10testKerneliii)
        /*005c*/ 	.short	0x0380
        /*005e*/ 	.short	0x000c


	//----- nvinfo : EIATTR_SW_WAR
	.align		4
.L_23:
        /*0060*/ 	.byte	0x04, 0x36
        /*0062*/ 	.short	(.L_25 - .L_24)
.L_24:
        /*0064*/ 	.word	0x00000008
.L_25:


//--------------------- .nv.info._Z13testKernelPtrPKiS0_i --------------------------
	.section	.nv.info._Z13testKernelPtrPKiS0_i,"",@"SHT_CUDA_INFO"
	.sectionflags	@""
	.align	4


	//----- nvinfo : EIATTR_CUDA_API_VERSION
	.align		4
        /*0000*/ 	.byte	0x04, 0x37
        /*0002*/ 	.short	(.L_27 - .L_26)
.L_26:
        /*0004*/ 	.word	0x00000082


	//----- nvinfo : EIATTR_KPARAM_INFO
	.align		4
.L_27:
        /*0008*/ 	.byte	0x04, 0x17
        /*000a*/ 	.short	(.L_29 - .L_28)
.L_28:
        /*000c*/ 	.word	0x00000000
        /*0010*/ 	.short	0x0002
        /*0012*/ 	.short	0x0010
        /*0014*/ 	.byte	0x00, 0xf0, 0x11, 0x00


	//----- nvinfo : EIATTR_KPARAM_INFO
	.align		4
.L_29:
        /*0018*/ 	.byte	0x04, 0x17
        /*001a*/ 	.short	(.L_31 - .L_30)
.L_30:
        /*001c*/ 	.word	0x00000000
        /*0020*/ 	.short	0x0001
        /*0022*/ 	.short	0x0008
        /*0024*/ 	.byte	0x00, 0xf5, 0x21, 0x00


	//----- nvinfo : EIATTR_KPARAM_INFO
	.align		4
.L_31:
        /*0028*/ 	.byte	0x04, 0x17
        /*002a*/ 	.short	(.L_33 - .L_32)
.L_32:
        /*002c*/ 	.word	0x00000000
        /*0030*/ 	.short	0x0000
        /*0032*/ 	.short	0x0000
        /*0034*/ 	.byte	0x00, 0xf5, 0x21, 0x00


	//----- nvinfo : EIATTR_SPARSE_MMA_MASK
	.align		4
.L_33:
        /*0038*/ 	.byte	0x03, 0x50
        /*003a*/ 	.short	0x0000


	//----- nvinfo : EIATTR_MAXREG_COUNT
	.align		4
        /*003c*/ 	.byte	0x03, 0x1b
        /*003e*/ 	.short	0x00ff


	//----- nvinfo : EIATTR_MERCURY_ISA_VERSION
	.align		4
        /*0040*/ 	.byte	0x03, 0x5f
        /*0042*/ 	.short	0x0101


	//----- nvinfo : EIATTR_VRC_CTA_INIT_COUNT
	.align		4
        /*0044*/ 	.byte	0x02, 0x4a
	.zero		1
	.zero		1


	//----- nvinfo : EIATTR_EXIT_INSTR_OFFSETS
	.align		4
        /*0048*/ 	.byte	0x04, 0x1c
        /*004a*/ 	.short	(.L_35 - .L_34)


	//   ....[0]....
.L_34:
        /*004c*/ 	.word	0x00000010


	//----- nvinfo : EIATTR_CBANK_PARAM_SIZE
	.align		4
.L_35:
        /*0050*/ 	.byte	0x03, 0x19
        /*0052*/ 	.short	0x0014


	//----- nvinfo : EIATTR_PARAM_CBANK
	.align		4
        /*0054*/ 	.byte	0x04, 0x0a
        /*0056*/ 	.short	(.L_37 - .L_36)
	.align		4
.L_36:
        /*0058*/ 	.word	index@(.nv.constant0._Z13testKernelPtrPKiS0_i)
        /*005c*/ 	.short	0x0380
        /*005e*/ 	.short	0x0014


	//----- nvinfo : EIATTR_SW_WAR
	.align		4
.L_37:
        /*0060*/ 	.byte	0x04, 0x36
        /*0062*/ 	.short	(.L_39 - .L_38)
.L_38:
        /*0064*/ 	.word	0x00000008
.L_39:


//--------------------- .nv.callgraph             --------------------------
	.section	.nv.callgraph,"",@"SHT_CUDA_CALLGRAPH"
	.align	4
	.sectionentsize	8
	.align		4
        /*0000*/ 	.word	0x00000000
	.align		4
        /*0004*/ 	.word	0xffffffff
	.align		4
        /*0008*/ 	.word	0x00000000
	.align		4
        /*000c*/ 	.word	0xfffffffe
	.align		4
        /*0010*/ 	.word	0x00000000
	.align		4
        /*0014*/ 	.word	0xfffffffd
	.align		4
        /*0018*/ 	.word	0x00000000
	.align		4
        /*001c*/ 	.word	0xfffffffc


//--------------------- .text._Z10testKerneliii   --------------------------
	.section	.text._Z10testKerneliii,"ax",@progbits
	.align	128
        .global         _Z10testKerneliii
        .type           _Z10testKerneliii,@function
        .size           _Z10testKerneliii,(.L_x_2 - _Z10testKerneliii)
        .other          _Z10testKerneliii,@"STO_CUDA_ENTRY STV_DEFAULT"
_Z10testKerneliii:
.text._Z10testKerneliii:
[----:B------:R-:W-:Y:S01]  /*0000*/  LDC R1, c[0x0][0x37c] ;  /* 0x0000df00ff017b82 */ /* 0x000fe20000000800 */
[----:B------:R-:W-:Y:S05]  /*0010*/  EXIT ;  /* 0x000000000000794d */ /* 0x000fea0003800000 */
.L_x_0:
[----:B------:R-:W-:-:S00]  /*0020*/  BRA `(.L_x_0) ;  /* 0xfffffffc00fc7947 */ /* 0x000fc0000383ffff */
[----:B------:R-:W-:-:S00]  /*0030*/  NOP ;  /* 0x0000000000007918 */ /* 0x000fc00000000000 */
        /* <DEDUP_REMOVED lines=12> */
.L_x_2:


//--------------------- .text._Z13testKernelPtrPKiS0_i --------------------------
	.section	.text._Z13testKernelPtrPKiS0_i,"ax",@progbits
	.align	128
        .global         _Z13testKernelPtrPKiS0_i
        .type           _Z13testKernelPtrPKiS0_i,@function
        .size           _Z13testKernelPtrPKiS0_i,(.L_x_3 - _Z13testKernelPtrPKiS0_i)
        .other          _Z13testKernelPtrPKiS0_i,@"STO_CUDA_ENTRY STV_DEFAULT"
_Z13testKernelPtrPKiS0_i:
.text._Z13testKernelPtrPKiS0_i:
[----:B------:R-:W-:Y:S01]  /*0000*/  LDC R1, c[0x0][0x37c] ;  /* 0x0000df00ff017b82 */ /* 0x000fe20000000800 */
[----:B------:R-:W-:Y:S05]  /*0010*/  EXIT ;  /* 0x000000000000794d */ /* 0x000fea0003800000 */
.L_x_1:
        /* <DEDUP_REMOVED lines=14> */
.L_x_3:


//--------------------- .nv.shared.reserved.0     --------------------------
	.section	.nv.shared.reserved.0,"aw",@nobits
	.weak		__nv_reservedSMEM_offset_0_alias
	.size		__nv_reservedSMEM_offset_0_alias, 0, 64
	.other		__nv_reservedSMEM_offset_0_alias,@"STO_CUDA_RESERVED_SHARED STV_DEFAULT"
__nv_reservedSMEM_offset_0_alias:
	.zero		0
	.zero		64


//--------------------- .nv.constant0._Z10testKerneliii --------------------------
	.section	.nv.constant0._Z10testKerneliii,"a",@progbits
	.sectionflags	@""
	.align	4
.nv.constant0._Z10testKerneliii:
	.zero		908


//--------------------- .nv.constant0._Z13testKernelPtrPKiS0_i --------------------------
	.section	.nv.constant0._Z13testKernelPtrPKiS0_i,"a",@progbits
	.sectionflags	@""
	.align	4
.nv.constant0._Z13testKernelPtrPKiS0_i:
	.zero		916


//--------------------- SYMBOLS --------------------------

	.type		.nv.reservedSmem.offset0,@object
	.size		.nv.reservedSmem.offset0,0x4
